//
// Generated by NVIDIA NVVM Compiler
//
// Compiler Build ID: CL-36424714
// Cuda compilation tools, release 13.0, V13.0.88
// Based on NVVM 20.0.0
//

.version 9.0
.target sm_100
.address_size 64

	// .globl	_Z4gemmPdS_S_iiii

.visible .entry _Z4gemmPdS_S_iiii(
	.param .u64 .ptr .align 1 _Z4gemmPdS_S_iiii_param_0,
	.param .u64 .ptr .align 1 _Z4gemmPdS_S_iiii_param_1,
	.param .u64 .ptr .align 1 _Z4gemmPdS_S_iiii_param_2,
	.param .u32 _Z4gemmPdS_S_iiii_param_3,
	.param .u32 _Z4gemmPdS_S_iiii_param_4,
	.param .u32 _Z4gemmPdS_S_iiii_param_5,
	.param .u32 _Z4gemmPdS_S_iiii_param_6
)
{
	.reg .pred 	%p<13>;
	.reg .b32 	%r<46>;
	.reg .b64 	%rd<39>;
	.reg .b64 	%fd<68>;

	ld.param.u64 	%rd4, [_Z4gemmPdS_S_iiii_param_0];
	ld.param.u64 	%rd5, [_Z4gemmPdS_S_iiii_param_1];
	ld.param.u64 	%rd3, [_Z4gemmPdS_S_iiii_param_2];
	ld.param.u32 	%r22, [_Z4gemmPdS_S_iiii_param_3];
	ld.param.u32 	%r20, [_Z4gemmPdS_S_iiii_param_4];
	ld.param.u32 	%r23, [_Z4gemmPdS_S_iiii_param_6];
	cvta.to.global.u64 	%rd1, %rd5;
	cvta.to.global.u64 	%rd2, %rd4;
	mov.u32 	%r24, %tid.x;
	mov.u32 	%r25, %ntid.x;
	mov.u32 	%r26, %ctaid.x;
	mad.lo.s32 	%r1, %r25, %r26, %r24;
	mov.u32 	%r27, %tid.y;
	mov.u32 	%r28, %ntid.y;
	mov.u32 	%r29, %ctaid.y;
	mad.lo.s32 	%r30, %r28, %r29, %r27;
	setp.ge.s32 	%p1, %r1, %r22;
	setp.ge.s32 	%p2, %r30, %r23;
	or.pred  	%p3, %p1, %p2;
	@%p3 bra 	$L__BB0_14;
	setp.lt.s32 	%p4, %r20, 1;
	mov.f64 	%fd67, 0d0000000000000000;
	@%p4 bra 	$L__BB0_13;
	mul.lo.s32 	%r3, %r20, %r1;
	and.b32  	%r4, %r20, 7;
	setp.lt.u32 	%p5, %r20, 8;
	mov.f64 	%fd67, 0d0000000000000000;
	mov.b32 	%r44, 0;
	@%p5 bra 	$L__BB0_5;
	and.b32  	%r44, %r20, 2147483640;
	neg.s32 	%r42, %r44;
	shl.b32 	%r7, %r23, 3;
	mov.f64 	%fd67, 0d0000000000000000;
	mul.wide.s32 	%rd10, %r23, 8;
	mov.u32 	%r40, %r3;
	mov.u32 	%r41, %r30;
$L__BB0_4:
	.pragma "nounroll";
	mul.wide.s32 	%rd6, %r40, 8;
	add.s64 	%rd7, %rd2, %rd6;
	ld.global.f64 	%fd17, [%rd7];
	mul.wide.s32 	%rd8, %r41, 8;
	add.s64 	%rd9, %rd1, %rd8;
	ld.global.f64 	%fd18, [%rd9];
	fma.rn.f64 	%fd19, %fd17, %fd18, %fd67;
	ld.global.f64 	%fd20, [%rd7+8];
	add.s64 	%rd11, %rd9, %rd10;
	ld.global.f64 	%fd21, [%rd11];
	fma.rn.f64 	%fd22, %fd20, %fd21, %fd19;
	ld.global.f64 	%fd23, [%rd7+16];
	add.s64 	%rd12, %rd11, %rd10;
	ld.global.f64 	%fd24, [%rd12];
	fma.rn.f64 	%fd25, %fd23, %fd24, %fd22;
	ld.global.f64 	%fd26, [%rd7+24];
	add.s64 	%rd13, %rd12, %rd10;
	ld.global.f64 	%fd27, [%rd13];
	fma.rn.f64 	%fd28, %fd26, %fd27, %fd25;
	ld.global.f64 	%fd29, [%rd7+32];
	add.s64 	%rd14, %rd13, %rd10;
	ld.global.f64 	%fd30, [%rd14];
	fma.rn.f64 	%fd31, %fd29, %fd30, %fd28;
	ld.global.f64 	%fd32, [%rd7+40];
	add.s64 	%rd15, %rd14, %rd10;
	ld.global.f64 	%fd33, [%rd15];
	fma.rn.f64 	%fd34, %fd32, %fd33, %fd31;
	ld.global.f64 	%fd35, [%rd7+48];
	add.s64 	%rd16, %rd15, %rd10;
	ld.global.f64 	%fd36, [%rd16];
	fma.rn.f64 	%fd37, %fd35, %fd36, %fd34;
	ld.global.f64 	%fd38, [%rd7+56];
	add.s64 	%rd17, %rd16, %rd10;
	ld.global.f64 	%fd39, [%rd17];
	fma.rn.f64 	%fd67, %fd38, %fd39, %fd37;
	add.s32 	%r42, %r42, 8;
	add.s32 	%r41, %r41, %r7;
	add.s32 	%r40, %r40, 8;
	setp.ne.s32 	%p6, %r42, 0;
	@%p6 bra 	$L__BB0_4;
$L__BB0_5:
	setp.eq.s32 	%p7, %r4, 0;
	@%p7 bra 	$L__BB0_13;
	and.b32  	%r15, %r20, 3;
	setp.lt.u32 	%p8, %r4, 4;
	@%p8 bra 	$L__BB0_8;
	add.s32 	%r32, %r44, %r3;
	mul.wide.s32 	%rd18, %r32, 8;
	add.s64 	%rd19, %rd2, %rd18;
	ld.global.f64 	%fd41, [%rd19];
	mad.lo.s32 	%r33, %r44, %r23, %r30;
	mul.wide.s32 	%rd20, %r33, 8;
	add.s64 	%rd21, %rd1, %rd20;
	ld.global.f64 	%fd42, [%rd21];
	fma.rn.f64 	%fd43, %fd41, %fd42, %fd67;
	ld.global.f64 	%fd44, [%rd19+8];
	mul.wide.s32 	%rd22, %r23, 8;
	add.s64 	%rd23, %rd21, %rd22;
	ld.global.f64 	%fd45, [%rd23];
	fma.rn.f64 	%fd46, %fd44, %fd45, %fd43;
	ld.global.f64 	%fd47, [%rd19+16];
	add.s64 	%rd24, %rd23, %rd22;
	ld.global.f64 	%fd48, [%rd24];
	fma.rn.f64 	%fd49, %fd47, %fd48, %fd46;
	ld.global.f64 	%fd50, [%rd19+24];
	add.s64 	%rd25, %rd24, %rd22;
	ld.global.f64 	%fd51, [%rd25];
	fma.rn.f64 	%fd67, %fd50, %fd51, %fd49;
	add.s32 	%r44, %r44, 4;
$L__BB0_8:
	setp.eq.s32 	%p9, %r15, 0;
	@%p9 bra 	$L__BB0_13;
	setp.eq.s32 	%p10, %r15, 1;
	@%p10 bra 	$L__BB0_11;
	add.s32 	%r34, %r44, %r3;
	mul.wide.s32 	%rd26, %r34, 8;
	add.s64 	%rd27, %rd2, %rd26;
	ld.global.f64 	%fd53, [%rd27];
	mad.lo.s32 	%r35, %r44, %r23, %r30;
	mul.wide.s32 	%rd28, %r35, 8;
	add.s64 	%rd29, %rd1, %rd28;
	ld.global.f64 	%fd54, [%rd29];
	fma.rn.f64 	%fd55, %fd53, %fd54, %fd67;
	ld.global.f64 	%fd56, [%rd27+8];
	mul.wide.s32 	%rd30, %r23, 8;
	add.s64 	%rd31, %rd29, %rd30;
	ld.global.f64 	%fd57, [%rd31];
	fma.rn.f64 	%fd67, %fd56, %fd57, %fd55;
	add.s32 	%r44, %r44, 2;
$L__BB0_11:
	and.b32  	%r36, %r20, 1;
	setp.eq.b32 	%p11, %r36, 1;
	not.pred 	%p12, %p11;
	@%p12 bra 	$L__BB0_13;
	add.s32 	%r37, %r44, %r3;
	mul.wide.s32 	%rd32, %r37, 8;
	add.s64 	%rd33, %rd2, %rd32;
	ld.global.f64 	%fd58, [%rd33];
	mad.lo.s32 	%r38, %r44, %r23, %r30;
	mul.wide.s32 	%rd34, %r38, 8;
	add.s64 	%rd35, %rd1, %rd34;
	ld.global.f64 	%fd59, [%rd35];
	fma.rn.f64 	%fd67, %fd58, %fd59, %fd67;
$L__BB0_13:
	mad.lo.s32 	%r39, %r23, %r1, %r30;
	cvta.to.global.u64 	%rd36, %rd3;
	mul.wide.s32 	%rd37, %r39, 8;
	add.s64 	%rd38, %rd36, %rd37;
	st.global.f64 	[%rd38], %fd67;
$L__BB0_14:
	ret;

}


// ===== COMPILED SASS (sm_100) =====

	.target	sm_100

	.elftype	@"ET_EXEC"


//--------------------- .note.nv.tkinfo           --------------------------
	.section	.note.nv.tkinfo,"",@"SHT_NOTE"
	.sectionflags	@"SHF_NOTE_NV_TKINFO"
	.tkinfo
        /*0018*/ 	.word	0x00000002
        /*0030*/ 	.string	""
        /*0030*/ 	.string	"ptxas"
        /*0030*/ 	.string	"Cuda compilation tools, release 13.0, V13.0.88"
        /*0030*/ 	.string	"Build cuda_13.0.r13.0/compiler.36424714_0"
        /*0030*/ 	.string	"-arch sm_100 -m 64 "



//--------------------- .note.nv.cuinfo           --------------------------
	.section	.note.nv.cuinfo,"",@"SHT_NOTE"
	.sectionflags	@"SHF_NOTE_NV_CUINFO"
        /*0018*/ 	.short	0x0002
        /*001a*/ 	.short	0x0064
        /*001c*/ 	.short	0x0082
	.zero		2


//--------------------- .nv.info                  --------------------------
	.section	.nv.info,"",@"SHT_CUDA_INFO"
	.align	4


	//----- nvinfo : EIATTR_REGCOUNT
	.align		4
        /*0000*/ 	.byte	0x04, 0x2f
        /*0002*/ 	.short	(.L_1 - .L_0)
	.align		4
.L_0:
        /*0004*/ 	.word	index@(_Z4gemmPdS_S_iiii)
        /*0008*/ 	.word	0x00000020


	//----- nvinfo : EIATTR_FRAME_SIZE
	.align		4
.L_1:
        /*000c*/ 	.byte	0x04, 0x11
        /*000e*/ 	.short	(.L_3 - .L_2)
	.align		4
.L_2:
        /*0010*/ 	.word	index@(_Z4gemmPdS_S_iiii)
        /*0014*/ 	.word	0x00000000


	//----- nvinfo : EIATTR_MIN_STACK_SIZE
	.align		4
.L_3:
        /*0018*/ 	.byte	0x04, 0x12
        /*001a*/ 	.short	(.L_5 - .L_4)
	.align		4
.L_4:
        /*001c*/ 	.word	index@(_Z4gemmPdS_S_iiii)
        /*0020*/ 	.word	0x00000000
.L_5:


//--------------------- .nv.compat                --------------------------
	.section	.nv.compat,"",@"SHT_CUDA_COMPAT_INFO"
	.align	4
        /*0000*/ 	.byte	0x02, 0x09, 0x00, 0x00, 0x02, 0x02, 0x01, 0x00, 0x02, 0x05, 0x05, 0x00, 0x03, 0x07, 0x01, 0x01
        /*0010*/ 	.byte	0x02, 0x03, 0x00, 0x00, 0x02, 0x06, 0x01, 0x00, 0x04, 0x0b, 0x08, 0x00, 0x01, 0x00, 0x00, 0x00
        /*0020*/ 	.byte	0x00, 0x00, 0x00, 0x00


//--------------------- .nv.info._Z4gemmPdS_S_iiii --------------------------
	.section	.nv.info._Z4gemmPdS_S_iiii,"",@"SHT_CUDA_INFO"
	.sectionflags	@""
	.align	4


	//----- nvinfo : EIATTR_CUDA_API_VERSION
	.align		4
        /*0000*/ 	.byte	0x04, 0x37
        /*0002*/ 	.short	(.L_7 - .L_6)
.L_6:
        /*0004*/ 	.word	0x00000082


	//----- nvinfo : EIATTR_KPARAM_INFO
	.align		4
.L_7:
        /*0008*/ 	.byte	0x04, 0x17
        /*000a*/ 	.short	(.L_9 - .L_8)
.L_8:
        /*000c*/ 	.word	0x00000000
        /*0010*/ 	.short	0x0006
        /*0012*/ 	.short	0x0024
        /*0014*/ 	.byte	0x00, 0xf0, 0x11, 0x00


	//----- nvinfo : EIATTR_KPARAM_INFO
	.align		4
.L_9:
        /*0018*/ 	.byte	0x04, 0x17
        /*001a*/ 	.short	(.L_11 - .L_10)
.L_10:
        /*001c*/ 	.word	0x00000000
        /*0020*/ 	.short	0x0005
        /*0022*/ 	.short	0x0020
        /*0024*/ 	.byte	0x00, 0xf0, 0x11, 0x00


	//----- nvinfo : EIATTR_KPARAM_INFO
	.align		4
.L_11:
        /*0028*/ 	.byte	0x04, 0x17
        /*002a*/ 	.short	(.L_13 - .L_12)
.L_12:
        /*002c*/ 	.word	0x00000000
        /*0030*/ 	.short	0x0004
        /*0032*/ 	.short	0x001c
        /*0034*/ 	.byte	0x00, 0xf0, 0x11, 0x00


	//----- nvinfo : EIATTR_KPARAM_INFO
	.align		4
.L_13:
        /*0038*/ 	.byte	0x04, 0x17
        /*003a*/ 	.short	(.L_15 - .L_14)
.L_14:
        /*003c*/ 	.word	0x00000000
        /*0040*/ 	.short	0x0003
        /*0042*/ 	.short	0x0018
        /*0044*/ 	.byte	0x00, 0xf0, 0x11, 0x00


	//----- nvinfo : EIATTR_KPARAM_INFO
	.align		4
.L_15:
        /*0048*/ 	.byte	0x04, 0x17
        /*004a*/ 	.short	(.L_17 - .L_16)
.L_16:
        /*004c*/ 	.word	0x00000000
        /*0050*/ 	.short	0x0002
        /*0052*/ 	.short	0x0010
        /*0054*/ 	.byte	0x00, 0xf5, 0x21, 0x00


	//----- nvinfo : EIATTR_KPARAM_INFO
	.align		4
.L_17:
        /*0058*/ 	.byte	0x04, 0x17
        /*005a*/ 	.short	(.L_19 - .L_18)
.L_18:
        /*005c*/ 	.word	0x00000000
        /*0060*/ 	.short	0x0001
        /*0062*/ 	.short	0x0008
        /*0064*/ 	.byte	0x00, 0xf5, 0x21, 0x00


	//----- nvinfo : EIATTR_KPARAM_INFO
	.align		4
.L_19:
        /*0068*/ 	.byte	0x04, 0x17
        /*006a*/ 	.short	(.L_21 - .L_20)
.L_20:
        /*006c*/ 	.word	0x00000000
        /*0070*/ 	.short	0x0000
        /*0072*/ 	.short	0x0000
        /*0074*/ 	.byte	0x00, 0xf5, 0x21, 0x00


	//----- nvinfo : EIATTR_SPARSE_MMA_MASK
	.align		4
.L_21:
        /*0078*/ 	.byte	0x03, 0x50
        /*007a*/ 	.short	0x0000


	//----- nvinfo : EIATTR_MAXREG_COUNT
	.align		4
        /*007c*/ 	.byte	0x03, 0x1b
        /*007e*/ 	.short	0x00ff


	//----- nvinfo : EIATTR_MERCURY_ISA_VERSION
	.align		4
        /*0080*/ 	.byte	0x03, 0x5f
        /*0082*/ 	.short	0x0101


	//----- nvinfo : EIATTR_VRC_CTA_INIT_COUNT
	.align		4
        /*0084*/ 	.byte	0x02, 0x4a
	.zero		1
	.zero		1


	//----- nvinfo : EIATTR_EXIT_INSTR_OFFSETS
	.align		4
        /*0088*/ 	.byte	0x04, 0x1c
        /*008a*/ 	.short	(.L_23 - .L_22)


	//   ....[0]....
.L_22:
        /*008c*/ 	.word	0x000000d0


	//   ....[1]....
        /*0090*/ 	.word	0x00000810


	//----- nvinfo : EIATTR_CBANK_PARAM_SIZE
	.align		4
.L_23:
        /*0094*/ 	.byte	0x03, 0x19
        /*0096*/ 	.short	0x0028


	//----- nvinfo : EIATTR_PARAM_CBANK
	.align		4
        /*0098*/ 	.byte	0x04, 0x0a
        /*009a*/ 	.short	(.L_25 - .L_24)
	.align		4
.L_24:
        /*009c*/ 	.word	index@(.nv.constant0._Z4gemmPdS_S_iiii)
        /*00a0*/ 	.short	0x0380
        /*00a2*/ 	.short	0x0028


	//----- nvinfo : EIATTR_SW_WAR
	.align		4
.L_25:
        /*00a4*/ 	.byte	0x04, 0x36
        /*00a6*/ 	.short	(.L_27 - .L_26)
.L_26:
        /*00a8*/ 	.word	0x00000008
.L_27:


//--------------------- .nv.callgraph             --------------------------
	.section	.nv.callgraph,"",@"SHT_CUDA_CALLGRAPH"
	.align	4
	.sectionentsize	8
	.align		4
        /*0000*/ 	.word	0x00000000
	.align		4
        /*0004*/ 	.word	0xffffffff
	.align		4
        /*0008*/ 	.word	0x00000000
	.align		4
        /*000c*/ 	.word	0xfffffffe
	.align		4
        /*0010*/ 	.word	0x00000000
	.align		4
        /*0014*/ 	.word	0xfffffffd
	.align		4
        /*0018*/ 	.word	0x00000000
	.align		4
        /*001c*/ 	.word	0xfffffffc


//--------------------- .text._Z4gemmPdS_S_iiii   --------------------------
	.section	.text._Z4gemmPdS_S_iiii,"ax",@progbits
	.align	128
        .global         _Z4gemmPdS_S_iiii
        .type           _Z4gemmPdS_S_iiii,@function
        .size           _Z4gemmPdS_S_iiii,(.L_x_5 - _Z4gemmPdS_S_iiii)
        .other          _Z4gemmPdS_S_iiii,@"STO_CUDA_ENTRY STV_DEFAULT"
_Z4gemmPdS_S_iiii:
.text._Z4gemmPdS_S_iiii:
[----:B------:R-:W-:Y:S01]  /*0000*/  LDC R1, c[0x0][0x37c] ;  /* 0x0000df00ff017b82 */ /* 0x000fe20000000800 */
[----:B------:R-:W0:Y:S01]  /*0010*/  S2R R3, SR_TID.Y ;  /* 0x0000000000037919 */ /* 0x000e220000002200 */
[----:B------:R-:W1:Y:S06]  /*0020*/  LDCU UR4, c[0x0][0x360] ;  /* 0x00006c00ff0477ac */ /* 0x000e6c0008000800 */
[----:B------:R-:W2:Y:S01]  /*0030*/  LDC R0, c[0x0][0x3a4] ;  /* 0x0000e900ff007b82 */ /* 0x000ea20000000800 */
[----:B------:R-:W0:Y:S01]  /*0040*/  S2R R4, SR_CTAID.Y ;  /* 0x0000000000047919 */ /* 0x000e220000002600 */
[----:B------:R-:W0:Y:S01]  /*0050*/  LDCU UR5, c[0x0][0x364] ;  /* 0x00006c80ff0577ac */ /* 0x000e220008000800 */
[----:B------:R-:W1:Y:S01]  /*0060*/  S2R R2, SR_TID.X ;  /* 0x0000000000027919 */ /* 0x000e620000002100 */
[----:B------:R-:W3:Y:S01]  /*0070*/  LDCU UR6, c[0x0][0x398] ;  /* 0x00007300ff0677ac */ /* 0x000ee20008000800 */
[----:B------:R-:W1:Y:S01]  /*0080*/  S2R R5, SR_CTAID.X ;  /* 0x0000000000057919 */ /* 0x000e620000002500 */
[----:B0-----:R-:W-:-:S05]  /*0090*/  IMAD R3, R4, UR5, R3 ;  /* 0x0000000504037c24 */ /* 0x001fca000f8e0203 */
[----:B--2---:R-:W-:Y:S01]  /*00a0*/  ISETP.GE.AND P0, PT, R3, R0, PT ;  /* 0x000000000300720c */ /* 0x004fe20003f06270 */
[----:B-1----:R-:W-:-:S05]  /*00b0*/  IMAD R2, R5, UR4, R2 ;  /* 0x0000000405027c24 */ /* 0x002fca000f8e0202 */
[----:B---3--:R-:W-:-:S13]  /*00c0*/  ISETP.GE.OR P0, PT, R2, UR6, P0 ;  /* 0x0000000602007c0c */ /* 0x008fda0008706670 */
[----:B------:R-:W-:Y:S05]  /*00d0*/  @P0 EXIT ;  /* 0x000000000000094d */ /* 0x000fea0003800000 */
[----:B------:R-:W0:Y:S01]  /*00e0*/  LDC R5, c[0x0][0x39c] ;  /* 0x0000e700ff057b82 */ /* 0x000e220000000800 */
[----:B------:R-:W1:Y:S01]  /*00f0*/  LDCU.64 UR4, c[0x0][0x358] ;  /* 0x00006b00ff0477ac */ /* 0x000e620008000a00 */
[----:B------:R-:W-:Y:S02]  /*0100*/  CS2R R12, SRZ ;  /* 0x00000000000c7805 */ /* 0x000fe4000001ff00 */
[----:B0-----:R-:W-:-:S13]  /*0110*/  ISETP.GE.AND P0, PT, R5, 0x1, PT ;  /* 0x000000010500780c */ /* 0x001fda0003f06270 */
[----:B-1----:R-:W-:Y:S05]  /*0120*/  @!P0 BRA `(.L_x_0) ;  /* 0x0000000400a88947 */ /* 0x002fea0003800000 */
[C---:B------:R-:W-:Y:S01]  /*0130*/  ISETP.GE.U32.AND P1, PT, R5.reuse, 0x8, PT ;  /* 0x000000080500780c */ /* 0x040fe20003f26070 */
[----:B------:R-:W-:Y:S01]  /*0140*/  HFMA2 R24, -RZ, RZ, 0, 0 ;  /* 0x00000000ff187431 */ /* 0x000fe200000001ff */
[----:B------:R-:W-:Y:S01]  /*0150*/  LOP3.LUT R6, R5, 0x7, RZ, 0xc0, !PT ;  /* 0x0000000705067812 */ /* 0x000fe200078ec0ff */
[----:B------:R-:W-:Y:S01]  /*0160*/  IMAD R7, R2, R5, RZ ;  /* 0x0000000502077224 */ /* 0x000fe200078e02ff */
[----:B------:R-:W-:Y:S02]  /*0170*/  CS2R R12, SRZ ;  /* 0x00000000000c7805 */ /* 0x000fe4000001ff00 */
[----:B------:R-:W-:-:S07]  /*0180*/  ISETP.NE.AND P0, PT, R6, RZ, PT ;  /* 0x000000ff0600720c */ /* 0x000fce0003f05270 */
[----:B------:R-:W-:Y:S06]  /*0190*/  @!P1 BRA `(.L_x_1) ;  /* 0x0000000000b49947 */ /* 0x000fec0003800000 */
[----:B------:R-:W-:Y:S02]  /*01a0*/  LOP3.LUT R24, R5, 0x7ffffff8, RZ, 0xc0, !PT ;  /* 0x7ffffff805187812 */ /* 0x000fe400078ec0ff */
[----:B------:R-:W-:Y:S02]  /*01b0*/  CS2R R12, SRZ ;  /* 0x00000000000c7805 */ /* 0x000fe4000001ff00 */
[----:B------:R-:W-:Y:S02]  /*01c0*/  MOV R4, R7 ;  /* 0x0000000700047202 */ /* 0x000fe40000000f00 */
[----:B------:R-:W-:Y:S02]  /*01d0*/  MOV R25, R3 ;  /* 0x0000000300197202 */ /* 0x000fe40000000f00 */
[----:B------:R-:W-:-:S07]  /*01e0*/  IADD3 R26, PT, PT, -R24, RZ, RZ ;  /* 0x000000ff181a7210 */ /* 0x000fce0007ffe1ff */
.L_x_2:
[----:B------:R-:W0:Y:S08]  /*01f0*/  LDC.64 R22, c[0x0][0x380] ;  /* 0x0000e000ff167b82 */ /* 0x000e300000000a00 */
[----:B------:R-:W1:Y:S01]  /*0200*/  LDC.64 R18, c[0x0][0x388] ;  /* 0x0000e200ff127b82 */ /* 0x000e620000000a00 */
[----:B0-----:R-:W-:-:S05]  /*0210*/  IMAD.WIDE R22, R4, 0x8, R22 ;  /* 0x0000000804167825 */ /* 0x001fca00078e0216 */
[----:B------:R-:W2:Y:S01]  /*0220*/  LDG.E.64 R10, desc[UR4][R22.64] ;  /* 0x00000004160a7981 */ /* 0x000ea2000c1e1b00 */
[----:B-1----:R-:W-:-:S03]  /*0230*/  IMAD.WIDE R18, R25, 0x8, R18 ;  /* 0x0000000819127825 */ /* 0x002fc600078e0212 */
[----:B------:R-:W3:Y:S04]  /*0240*/  LDG.E.64 R8, desc[UR4][R22.64+0x8] ;  /* 0x0000080416087981 */ /* 0x000ee8000c1e1b00 */
[----:B------:R-:W2:Y:S01]  /*0250*/  LDG.E.64 R16, desc[UR4][R18.64] ;  /* 0x0000000412107981 */ /* 0x000ea2000c1e1b00 */
[----:B------:R-:W-:-:S05]  /*0260*/  IMAD.WIDE R28, R0, 0x8, R18 ;  /* 0x00000008001c7825 */ /* 0x000fca00078e0212 */
[----:B------:R-:W3:Y:S01]  /*0270*/  LDG.E.64 R14, desc[UR4][R28.64] ;  /* 0x000000041c0e7981 */ /* 0x000ee2000c1e1b00 */
[----:B------:R-:W-:Y:S01]  /*0280*/  IMAD.WIDE R20, R0, 0x8, R28 ;  /* 0x0000000800147825 */ /* 0x000fe200078e021c */
[----:B--2---:R-:W-:Y:S02]  /*0290*/  DFMA R16, R10, R16, R12 ;  /* 0x000000100a10722b */ /* 0x004fe4000000000c */
[----:B------:R-:W2:Y:S04]  /*02a0*/  LDG.E.64 R12, desc[UR4][R22.64+0x10] ;  /* 0x00001004160c7981 */ /* 0x000ea8000c1e1b00 */
[----:B------:R0:W2:Y:S02]  /*02b0*/  LDG.E.64 R10, desc[UR4][R20.64] ;  /* 0x00000004140a7981 */ /* 0x0000a4000c1e1b00 */
[----:B---3--:R-:W-:-:S02]  /*02c0*/  DFMA R14, R8, R14, R16 ;  /* 0x0000000e080e722b */ /* 0x008fc40000000010 */
[----:B------:R-:W3:Y:S01]  /*02d0*/  LDG.E.64 R8, desc[UR4][R22.64+0x18] ;  /* 0x0000180416087981 */ /* 0x000ee2000c1e1b00 */
[----:B0-----:R-:W-:-:S05]  /*02e0*/  IMAD.WIDE R20, R0, 0x8, R20 ;  /* 0x0000000800147825 */ /* 0x001fca00078e0214 */
[----:B------:R-:W3:Y:S01]  /*02f0*/  LDG.E.64 R16, desc[UR4][R20.64] ;  /* 0x0000000414107981 */ /* 0x000ee2000c1e1b00 */
[C---:B------:R-:W-:Y:S01]  /*0300*/  IMAD.WIDE R18, R0.reuse, 0x8, R20 ;  /* 0x0000000800127825 */ /* 0x040fe200078e0214 */
[----:B--2---:R-:W-:Y:S02]  /*0310*/  DFMA R10, R12, R10, R14 ;  /* 0x0000000a0c0a722b */ /* 0x004fe4000000000e */
[----:B------:R-:W2:Y:S04]  /*0320*/  LDG.E.64 R20, desc[UR4][R22.64+0x38] ;  /* 0x0000380416147981 */ /* 0x000ea8000c1e1b00 */
[----:B------:R-:W4:Y:S04]  /*0330*/  LDG.E.64 R14, desc[UR4][R22.64+0x20] ;  /* 0x00002004160e7981 */ /* 0x000f28000c1e1b00 */
[----:B------:R-:W4:Y:S01]  /*0340*/  LDG.E.64 R12, desc[UR4][R18.64] ;  /* 0x00000004120c7981 */ /* 0x000f22000c1e1b00 */
[----:B------:R-:W-:Y:S01]  /*0350*/  IMAD.WIDE R28, R0, 0x8, R18 ;  /* 0x00000008001c7825 */ /* 0x000fe200078e0212 */
[----:B---3--:R-:W-:-:S02]  /*0360*/  DFMA R16, R8, R16, R10 ;  /* 0x000000100810722b */ /* 0x008fc4000000000a */
[----:B------:R-:W3:Y:S04]  /*0370*/  LDG.E.64 R8, desc[UR4][R22.64+0x28] ;  /* 0x0000280416087981 */ /* 0x000ee8000c1e1b00 */
[----:B------:R0:W3:Y:S02]  /*0380*/  LDG.E.64 R10, desc[UR4][R28.64] ;  /* 0x000000041c0a7981 */ /* 0x0000e4000c1e1b00 */
[----:B0-----:R-:W-:-:S04]  /*0390*/  IMAD.WIDE R28, R0, 0x8, R28 ;  /* 0x00000008001c7825 */ /* 0x001fc800078e021c */
[----:B------:R-:W-:-:S06]  /*03a0*/  IMAD.WIDE R18, R0, 0x8, R28 ;  /* 0x0000000800127825 */ /* 0x000fcc00078e021c */
[----:B------:R-:W2:Y:S01]  /*03b0*/  LDG.E.64 R18, desc[UR4][R18.64] ;  /* 0x0000000412127981 */ /* 0x000ea2000c1e1b00 */
[----:B----4-:R-:W-:-:S03]  /*03c0*/  DFMA R12, R14, R12, R16 ;  /* 0x0000000c0e0c722b */ /* 0x010fc60000000010 */
[----:B------:R-:W4:Y:S04]  /*03d0*/  LDG.E.64 R14, desc[UR4][R22.64+0x30] ;  /* 0x00003004160e7981 */ /* 0x000f28000c1e1b00 */
[----:B------:R-:W4:Y:S01]  /*03e0*/  LDG.E.64 R16, desc[UR4][R28.64] ;  /* 0x000000041c107981 */ /* 0x000f22000c1e1b00 */
[----:B------:R-:W-:Y:S01]  /*03f0*/  IADD3 R26, PT, PT, R26, 0x8, RZ ;  /* 0x000000081a1a7810 */ /* 0x000fe20007ffe0ff */
[----:B---3--:R-:W-:-:S03]  /*0400*/  DFMA R8, R8, R10, R12 ;  /* 0x0000000a0808722b */ /* 0x008fc6000000000c */
[----:B------:R-:W-:Y:S02]  /*0410*/  ISETP.NE.AND P1, PT, R26, RZ, PT ;  /* 0x000000ff1a00720c */ /* 0x000fe40003f25270 */
[----:B------:R-:W-:Y:S02]  /*0420*/  IADD3 R4, PT, PT, R4, 0x8, RZ ;  /* 0x0000000804047810 */ /* 0x000fe40007ffe0ff */
[----:B------:R-:W-:Y:S01]  /*0430*/  LEA R25, R0, R25, 0x3 ;  /* 0x0000001900197211 */ /* 0x000fe200078e18ff */
[----:B----4-:R-:W-:-:S08]  /*0440*/  DFMA R8, R14, R16, R8 ;  /* 0x000000100e08722b */ /* 0x010fd00000000008 */
[----:B--2---:R-:W-:Y:S01]  /*0450*/  DFMA R12, R20, R18, R8 ;  /* 0x00000012140c722b */ /* 0x004fe20000000008 */
[----:B------:R-:W-:Y:S10]  /*0460*/  @P1 BRA `(.L_x_2) ;  /* 0xfffffffc00601947 */ /* 0x000ff4000383ffff */
.L_x_1:
[----:B------:R-:W-:Y:S05]  /*0470*/  @!P0 BRA `(.L_x_0) ;  /* 0x0000000000d48947 */ /* 0x000fea0003800000 */
[----:B------:R-:W-:Y:S02]  /*0480*/  ISETP.GE.U32.AND P0, PT, R6, 0x4, PT ;  /* 0x000000040600780c */ /* 0x000fe40003f06070 */
[----:B------:R-:W-:-:S04]  /*0490*/  LOP3.LUT R4, R5, 0x3, RZ, 0xc0, !PT ;  /* 0x0000000305047812 */ /* 0x000fc800078ec0ff */
[----:B------:R-:W-:-:S07]  /*04a0*/  ISETP.NE.AND P1, PT, R4, RZ, PT ;  /* 0x000000ff0400720c */ /* 0x000fce0003f25270 */
[----:B------:R-:W-:Y:S06]  /*04b0*/  @!P0 BRA `(.L_x_3) ;  /* 0x0000000000588947 */ /* 0x000fec0003800000 */
[----:B------:R-:W0:Y:S01]  /*04c0*/  LDC.64 R28, c[0x0][0x380] ;  /* 0x0000e000ff1c7b82 */ /* 0x000e220000000a00 */
[----:B------:R-:W-:Y:S01]  /*04d0*/  IADD3 R9, PT, PT, R7, R24, RZ ;  /* 0x0000001807097210 */ /* 0x000fe20007ffe0ff */
[----:B------:R-:W-:-:S06]  /*04e0*/  IMAD R15, R24, R0, R3 ;  /* 0x00000000180f7224 */ /* 0x000fcc00078e0203 */
[----:B------:R-:W1:Y:S01]  /*04f0*/  LDC.64 R10, c[0x0][0x388] ;  /* 0x0000e200ff0a7b82 */ /* 0x000e620000000a00 */
[----:B0-----:R-:W-:-:S05]  /*0500*/  IMAD.WIDE R28, R9, 0x8, R28 ;  /* 0x00000008091c7825 */ /* 0x001fca00078e021c */
[----:B------:R-:W2:Y:S01]  /*0510*/  LDG.E.64 R26, desc[UR4][R28.64] ;  /* 0x000000041c1a7981 */ /* 0x000ea2000c1e1b00 */
[----:B-1----:R-:W-:-:S05]  /*0520*/  IMAD.WIDE R10, R15, 0x8, R10 ;  /* 0x000000080f0a7825 */ /* 0x002fca00078e020a */
[----:B------:R-:W2:Y:S01]  /*0530*/  LDG.E.64 R8, desc[UR4][R10.64] ;  /* 0x000000040a087981 */ /* 0x000ea2000c1e1b00 */
[----:B------:R-:W-:-:S05]  /*0540*/  IMAD.WIDE R16, R0, 0x8, R10 ;  /* 0x0000000800107825 */ /* 0x000fca00078e020a */
[----:B------:R-:W3:Y:S01]  /*0550*/  LDG.E.64 R14, desc[UR4][R16.64] ;  /* 0x00000004100e7981 */ /* 0x000ee2000c1e1b00 */
[----:B------:R-:W-:-:S03]  /*0560*/  IMAD.WIDE R20, R0, 0x8, R16 ;  /* 0x0000000800147825 */ /* 0x000fc600078e0210 */
[----:B------:R-:W3:Y:S04]  /*0570*/  LDG.E.64 R10, desc[UR4][R28.64+0x8] ;  /* 0x000008041c0a7981 */ /* 0x000ee8000c1e1b00 */
[----:B------:R-:W4:Y:S01]  /*0580*/  LDG.E.64 R18, desc[UR4][R20.64] ;  /* 0x0000000414127981 */ /* 0x000f22000c1e1b00 */
[----:B------:R-:W-:-:S03]  /*0590*/  IMAD.WIDE R22, R0, 0x8, R20 ;  /* 0x0000000800167825 */ /* 0x000fc600078e0214 */
[----:B------:R-:W4:Y:S04]  /*05a0*/  LDG.E.64 R16, desc[UR4][R28.64+0x10] ;  /* 0x000010041c107981 */ /* 0x000f28000c1e1b00 */
[----:B------:R-:W5:Y:S04]  /*05b0*/  LDG.E.64 R22, desc[UR4][R22.64] ;  /* 0x0000000416167981 */ /* 0x000f68000c1e1b00 */
[----:B------:R-:W5:Y:S01]  /*05c0*/  LDG.E.64 R20, desc[UR4][R28.64+0x18] ;  /* 0x000018041c147981 */ /* 0x000f62000c1e1b00 */
[----:B------:R-:W-:Y:S01]  /*05d0*/  IADD3 R24, PT, PT, R24, 0x4, RZ ;  /* 0x0000000418187810 */ /* 0x000fe20007ffe0ff */
[----:B--2---:R-:W-:-:S08]  /*05e0*/  DFMA R8, R26, R8, R12 ;  /* 0x000000081a08722b */ /* 0x004fd0000000000c */
[----:B---3--:R-:W-:-:S08]  /*05f0*/  DFMA R8, R10, R14, R8 ;  /* 0x0000000e0a08722b */ /* 0x008fd00000000008 */
[----:B----4-:R-:W-:-:S08]  /*0600*/  DFMA R8, R16, R18, R8 ;  /* 0x000000121008722b */ /* 0x010fd00000000008 */
[----:B-----5:R-:W-:-:S11]  /*0610*/  DFMA R12, R20, R22, R8 ;  /* 0x00000016140c722b */ /* 0x020fd60000000008 */
.L_x_3:
[----:B------:R-:W-:Y:S05]  /*0620*/  @!P1 BRA `(.L_x_0) ;  /* 0x0000000000689947 */ /* 0x000fea0003800000 */
[----:B------:R-:W0:Y:S01]  /*0630*/  LDC.64 R18, c[0x0][0x380] ;  /* 0x0000e000ff127b82 */ /* 0x000e220000000a00 */
[----:B------:R-:W-:Y:S02]  /*0640*/  ISETP.NE.AND P0, PT, R4, 0x1, PT ;  /* 0x000000010400780c */ /* 0x000fe40003f05270 */
[----:B------:R-:W-:-:S04]  /*0650*/  LOP3.LUT R5, R5, 0x1, RZ, 0xc0, !PT ;  /* 0x0000000105057812 */ /* 0x000fc800078ec0ff */
[----:B------:R-:W-:Y:S01]  /*0660*/  ISETP.NE.U32.AND P1, PT, R5, 0x1, PT ;  /* 0x000000010500780c */ /* 0x000fe20003f25070 */
[----:B------:R-:W1:Y:S06]  /*0670*/  LDC.64 R14, c[0x0][0x388] ;  /* 0x0000e200ff0e7b82 */ /* 0x000e6c0000000a00 */
[----:B------:R-:W-:Y:S01]  /*0680*/  @P0 IADD3 R17, PT, PT, R7, R24, RZ ;  /* 0x0000001807110210 */ /* 0x000fe20007ffe0ff */
[C---:B------:R-:W-:Y:S01]  /*0690*/  @P0 IMAD R21, R24.reuse, R0, R3 ;  /* 0x0000000018150224 */ /* 0x040fe200078e0203 */
[----:B------:R-:W2:Y:S08]  /*06a0*/  LDC.64 R10, c[0x0][0x380] ;  /* 0x0000e000ff0a7b82 */ /* 0x000eb00000000a00 */
[----:B------:R-:W3:Y:S01]  /*06b0*/  LDC.64 R8, c[0x0][0x388] ;  /* 0x0000e200ff087b82 */ /* 0x000ee20000000a00 */
[----:B0-----:R-:W-:Y:S01]  /*06c0*/  @P0 IMAD.WIDE R18, R17, 0x8, R18 ;  /* 0x0000000811120825 */ /* 0x001fe200078e0212 */
[----:B------:R-:W-:-:S03]  /*06d0*/  @P0 IADD3 R24, PT, PT, R24, 0x2, RZ ;  /* 0x0000000218180810 */ /* 0x000fc60007ffe0ff */
[----:B-1----:R-:W-:Y:S02]  /*06e0*/  @P0 IMAD.WIDE R20, R21, 0x8, R14 ;  /* 0x0000000815140825 */ /* 0x002fe400078e020e */
[----:B------:R-:W4:Y:S04]  /*06f0*/  @P0 LDG.E.64 R14, desc[UR4][R18.64] ;  /* 0x00000004120e0981 */ /* 0x000f28000c1e1b00 */
[----:B------:R-:W4:Y:S01]  /*0700*/  @P0 LDG.E.64 R4, desc[UR4][R20.64] ;  /* 0x0000000414040981 */ /* 0x000f22000c1e1b00 */
[----:B------:R-:W-:Y:S01]  /*0710*/  @P0 IMAD.WIDE R16, R0, 0x8, R20 ;  /* 0x0000000800100825 */ /* 0x000fe200078e0214 */
[----:B------:R-:W-:Y:S02]  /*0720*/  @!P1 IADD3 R23, PT, PT, R7, R24, RZ ;  /* 0x0000001807179210 */ /* 0x000fe40007ffe0ff */
[----:B------:R-:W5:Y:S01]  /*0730*/  @P0 LDG.E.64 R6, desc[UR4][R18.64+0x8] ;  /* 0x0000080412060981 */ /* 0x000f62000c1e1b00 */
[----:B------:R-:W-:-:S03]  /*0740*/  @!P1 IMAD R25, R24, R0, R3 ;  /* 0x0000000018199224 */ /* 0x000fc600078e0203 */
[----:B------:R-:W5:Y:S01]  /*0750*/  @P0 LDG.E.64 R16, desc[UR4][R16.64] ;  /* 0x0000000410100981 */ /* 0x000f62000c1e1b00 */
[----:B--2---:R-:W-:-:S04]  /*0760*/  @!P1 IMAD.WIDE R10, R23, 0x8, R10 ;  /* 0x00000008170a9825 */ /* 0x004fc800078e020a */
[----:B---3--:R-:W-:Y:S02]  /*0770*/  @!P1 IMAD.WIDE R8, R25, 0x8, R8 ;  /* 0x0000000819089825 */ /* 0x008fe400078e0208 */
[----:B------:R-:W2:Y:S04]  /*0780*/  @!P1 LDG.E.64 R10, desc[UR4][R10.64] ;  /* 0x000000040a0a9981 */ /* 0x000ea8000c1e1b00 */
[----:B------:R-:W2:Y:S01]  /*0790*/  @!P1 LDG.E.64 R8, desc[UR4][R8.64] ;  /* 0x0000000408089981 */ /* 0x000ea2000c1e1b00 */
[----:B----4-:R-:W-:-:S08]  /*07a0*/  @P0 DFMA R4, R14, R4, R12 ;  /* 0x000000040e04022b */ /* 0x010fd0000000000c */
[----:B-----5:R-:W-:-:S08]  /*07b0*/  @P0 DFMA R12, R6, R16, R4 ;  /* 0x00000010060c022b */ /* 0x020fd00000000004 */
[----:B--2---:R-:W-:-:S11]  /*07c0*/  @!P1 DFMA R12, R10, R8, R12 ;  /* 0x000000080a0c922b */ /* 0x004fd6000000000c */
.L_x_0:
[----:B------:R-:W0:Y:S01]  /*07d0*/  LDC.64 R4, c[0x0][0x390] ;  /* 0x0000e400ff047b82 */ /* 0x000e220000000a00 */
[----:B------:R-:W-:-:S04]  /*07e0*/  IMAD R3, R2, R0, R3 ;  /* 0x0000000002037224 */ /* 0x000fc800078e0203 */
[----:B0-----:R-:W-:-:S05]  /*07f0*/  IMAD.WIDE R2, R3, 0x8, R4 ;  /* 0x0000000803027825 */ /* 0x001fca00078e0204 */
[----:B------:R-:W-:Y:S01]  /*0800*/  STG.E.64 desc[UR4][R2.64], R12 ;  /* 0x0000000c02007986 */ /* 0x000fe2000c101b04 */
[----:B------:R-:W-:Y:S05]  /*0810*/  EXIT ;  /* 0x000000000000794d */ /* 0x000fea0003800000 */
.L_x_4:
[----:B------:R-:W-:-:S00]  /*0820*/  BRA `(.L_x_4) ;  /* 0xfffffffc00fc7947 */ /* 0x000fc0000383ffff */
[----:B------:R-:W-:-:S00]  /*0830*/  NOP ;  /* 0x0000000000007918 */ /* 0x000fc00000000000 */
        /* <DEDUP_REMOVED lines=12> */
.L_x_5:


//--------------------- .nv.shared.reserved.0     --------------------------
	.section	.nv.shared.reserved.0,"aw",@nobits
	.weak		__nv_reservedSMEM_offset_0_alias
	.size		__nv_reservedSMEM_offset_0_alias, 0, 64
	.other		__nv_reservedSMEM_offset_0_alias,@"STO_CUDA_RESERVED_SHARED STV_DEFAULT"
__nv_reservedSMEM_offset_0_alias:
	.zero		0
	.zero		64


//--------------------- .nv.constant0._Z4gemmPdS_S_iiii --------------------------
	.section	.nv.constant0._Z4gemmPdS_S_iiii,"a",@progbits
	.sectionflags	@""
	.align	4
.nv.constant0._Z4gemmPdS_S_iiii:
	.zero		936


//--------------------- SYMBOLS --------------------------

	.type		.nv.reservedSmem.offset0,@object
	.size		.nv.reservedSmem.offset0,0x4
